//
// Generated by NVIDIA NVVM Compiler
//
// Compiler Build ID: CL-36424714
// Cuda compilation tools, release 13.0, V13.0.88
// Based on NVVM 20.0.0
//

.version 9.0
.target sm_100
.address_size 64

	// .globl	_Z19matrix_matrix_mul_gPfS_S_
.const .align 4 .u32 d_A_size_x;
.const .align 4 .u32 d_A_size_y;
.const .align 4 .u32 d_B_size_x;
.const .align 4 .u32 d_B_size_y;
// _ZZ19matrix_matrix_mul_gPfS_S_E12tmp_A_submat has been demoted
// _ZZ19matrix_matrix_mul_gPfS_S_E12tmp_B_submat has been demoted

.visible .entry _Z19matrix_matrix_mul_gPfS_S_(
	.param .u64 .ptr .align 1 _Z19matrix_matrix_mul_gPfS_S__param_0,
	.param .u64 .ptr .align 1 _Z19matrix_matrix_mul_gPfS_S__param_1,
	.param .u64 .ptr .align 1 _Z19matrix_matrix_mul_gPfS_S__param_2
)
{
	.reg .pred 	%p<3>;
	.reg .b32 	%r<38>;
	.reg .b32 	%f<57>;
	.reg .b64 	%rd<13>;
	// demoted variable
	.shared .align 4 .b8 _ZZ19matrix_matrix_mul_gPfS_S_E12tmp_A_submat[1024];
	// demoted variable
	.shared .align 4 .b8 _ZZ19matrix_matrix_mul_gPfS_S_E12tmp_B_submat[1024];
	ld.param.u64 	%rd3, [_Z19matrix_matrix_mul_gPfS_S__param_0];
	ld.param.u64 	%rd4, [_Z19matrix_matrix_mul_gPfS_S__param_1];
	ld.param.u64 	%rd5, [_Z19matrix_matrix_mul_gPfS_S__param_2];
	mov.u32 	%r22, %ntid.x;
	mov.u32 	%r23, %ctaid.x;
	mov.u32 	%r1, %tid.x;
	mad.lo.s32 	%r2, %r22, %r23, %r1;
	mov.u32 	%r24, %ntid.y;
	mov.u32 	%r25, %ctaid.y;
	mov.u32 	%r3, %tid.y;
	mad.lo.s32 	%r4, %r24, %r25, %r3;
	ld.const.u32 	%r5, [d_A_size_y];
	add.s32 	%r6, %r5, 15;
	setp.lt.u32 	%p1, %r6, 16;
	mov.f32 	%f56, 0f00000000;
	ld.const.u32 	%r7, [d_B_size_y];
	@%p1 bra 	$L__BB0_3;
	mad.lo.s32 	%r36, %r5, %r2, %r3;
	shl.b32 	%r26, %r1, 4;
	add.s32 	%r27, %r26, %r3;
	shl.b32 	%r28, %r27, 2;
	mov.u32 	%r29, _ZZ19matrix_matrix_mul_gPfS_S_E12tmp_A_submat;
	add.s32 	%r9, %r29, %r28;
	mov.u32 	%r30, _ZZ19matrix_matrix_mul_gPfS_S_E12tmp_B_submat;
	add.s32 	%r10, %r30, %r28;
	shr.u32 	%r31, %r6, 4;
	shl.b32 	%r32, %r1, 6;
	add.s32 	%r11, %r29, %r32;
	shl.b32 	%r33, %r3, 2;
	add.s32 	%r12, %r30, %r33;
	neg.s32 	%r37, %r31;
	mad.lo.s32 	%r35, %r1, %r7, %r4;
	shl.b32 	%r15, %r7, 4;
	cvta.to.global.u64 	%rd1, %rd3;
	cvta.to.global.u64 	%rd2, %rd4;
	mov.f32 	%f56, 0f00000000;
$L__BB0_2:
	mul.wide.u32 	%rd6, %r36, 4;
	add.s64 	%rd7, %rd1, %rd6;
	ld.global.f32 	%f6, [%rd7];
	st.shared.f32 	[%r9], %f6;
	mul.wide.u32 	%rd8, %r35, 4;
	add.s64 	%rd9, %rd2, %rd8;
	ld.global.f32 	%f7, [%rd9];
	st.shared.f32 	[%r10], %f7;
	bar.sync 	0;
	ld.shared.f32 	%f8, [%r11];
	ld.shared.f32 	%f9, [%r12];
	fma.rn.f32 	%f10, %f8, %f9, %f56;
	ld.shared.f32 	%f11, [%r11+4];
	ld.shared.f32 	%f12, [%r12+64];
	fma.rn.f32 	%f13, %f11, %f12, %f10;
	ld.shared.f32 	%f14, [%r11+8];
	ld.shared.f32 	%f15, [%r12+128];
	fma.rn.f32 	%f16, %f14, %f15, %f13;
	ld.shared.f32 	%f17, [%r11+12];
	ld.shared.f32 	%f18, [%r12+192];
	fma.rn.f32 	%f19, %f17, %f18, %f16;
	ld.shared.f32 	%f20, [%r11+16];
	ld.shared.f32 	%f21, [%r12+256];
	fma.rn.f32 	%f22, %f20, %f21, %f19;
	ld.shared.f32 	%f23, [%r11+20];
	ld.shared.f32 	%f24, [%r12+320];
	fma.rn.f32 	%f25, %f23, %f24, %f22;
	ld.shared.f32 	%f26, [%r11+24];
	ld.shared.f32 	%f27, [%r12+384];
	fma.rn.f32 	%f28, %f26, %f27, %f25;
	ld.shared.f32 	%f29, [%r11+28];
	ld.shared.f32 	%f30, [%r12+448];
	fma.rn.f32 	%f31, %f29, %f30, %f28;
	ld.shared.f32 	%f32, [%r11+32];
	ld.shared.f32 	%f33, [%r12+512];
	fma.rn.f32 	%f34, %f32, %f33, %f31;
	ld.shared.f32 	%f35, [%r11+36];
	ld.shared.f32 	%f36, [%r12+576];
	fma.rn.f32 	%f37, %f35, %f36, %f34;
	ld.shared.f32 	%f38, [%r11+40];
	ld.shared.f32 	%f39, [%r12+640];
	fma.rn.f32 	%f40, %f38, %f39, %f37;
	ld.shared.f32 	%f41, [%r11+44];
	ld.shared.f32 	%f42, [%r12+704];
	fma.rn.f32 	%f43, %f41, %f42, %f40;
	ld.shared.f32 	%f44, [%r11+48];
	ld.shared.f32 	%f45, [%r12+768];
	fma.rn.f32 	%f46, %f44, %f45, %f43;
	ld.shared.f32 	%f47, [%r11+52];
	ld.shared.f32 	%f48, [%r12+832];
	fma.rn.f32 	%f49, %f47, %f48, %f46;
	ld.shared.f32 	%f50, [%r11+56];
	ld.shared.f32 	%f51, [%r12+896];
	fma.rn.f32 	%f52, %f50, %f51, %f49;
	ld.shared.f32 	%f53, [%r11+60];
	ld.shared.f32 	%f54, [%r12+960];
	fma.rn.f32 	%f56, %f53, %f54, %f52;
	bar.sync 	0;
	add.s32 	%r37, %r37, 1;
	setp.ne.s32 	%p2, %r37, 0;
	add.s32 	%r36, %r36, 16;
	add.s32 	%r35, %r35, %r15;
	@%p2 bra 	$L__BB0_2;
$L__BB0_3:
	cvta.to.global.u64 	%rd10, %rd5;
	mad.lo.s32 	%r34, %r7, %r2, %r4;
	mul.wide.u32 	%rd11, %r34, 4;
	add.s64 	%rd12, %rd10, %rd11;
	st.global.f32 	[%rd12], %f56;
	ret;

}


// ===== COMPILED SASS (sm_100) =====

	.target	sm_100

	.elftype	@"ET_EXEC"


//--------------------- .note.nv.tkinfo           --------------------------
	.section	.note.nv.tkinfo,"",@"SHT_NOTE"
	.sectionflags	@"SHF_NOTE_NV_TKINFO"
	.tkinfo
        /*0018*/ 	.word	0x00000002
        /*0030*/ 	.string	""
        /*0030*/ 	.string	"ptxas"
        /*0030*/ 	.string	"Cuda compilation tools, release 13.0, V13.0.88"
        /*0030*/ 	.string	"Build cuda_13.0.r13.0/compiler.36424714_0"
        /*0030*/ 	.string	"-arch sm_100 -m 64 "



//--------------------- .note.nv.cuinfo           --------------------------
	.section	.note.nv.cuinfo,"",@"SHT_NOTE"
	.sectionflags	@"SHF_NOTE_NV_CUINFO"
        /*0018*/ 	.short	0x0002
        /*001a*/ 	.short	0x0064
        /*001c*/ 	.short	0x0082
	.zero		2


//--------------------- .nv.info                  --------------------------
	.section	.nv.info,"",@"SHT_CUDA_INFO"
	.align	4


	//----- nvinfo : EIATTR_REGCOUNT
	.align		4
        /*0000*/ 	.byte	0x04, 0x2f
        /*0002*/ 	.short	(.L_5 - .L_4)
	.align		4
.L_4:
        /*0004*/ 	.word	index@(_Z19matrix_matrix_mul_gPfS_S_)
        /*0008*/ 	.word	0x00000020


	//----- nvinfo : EIATTR_FRAME_SIZE
	.align		4
.L_5:
        /*000c*/ 	.byte	0x04, 0x11
        /*000e*/ 	.short	(.L_7 - .L_6)
	.align		4
.L_6:
        /*0010*/ 	.word	index@(_Z19matrix_matrix_mul_gPfS_S_)
        /*0014*/ 	.word	0x00000000


	//----- nvinfo : EIATTR_MIN_STACK_SIZE
	.align		4
.L_7:
        /*0018*/ 	.byte	0x04, 0x12
        /*001a*/ 	.short	(.L_9 - .L_8)
	.align		4
.L_8:
        /*001c*/ 	.word	index@(_Z19matrix_matrix_mul_gPfS_S_)
        /*0020*/ 	.word	0x00000000
.L_9:


//--------------------- .nv.compat                --------------------------
	.section	.nv.compat,"",@"SHT_CUDA_COMPAT_INFO"
	.align	4
        /*0000*/ 	.byte	0x02, 0x09, 0x00, 0x00, 0x02, 0x02, 0x01, 0x00, 0x02, 0x05, 0x05, 0x00, 0x03, 0x07, 0x01, 0x01
        /*0010*/ 	.byte	0x02, 0x03, 0x00, 0x00, 0x02, 0x06, 0x01, 0x00, 0x04, 0x0b, 0x08, 0x00, 0x09, 0x00, 0x00, 0x00
        /*0020*/ 	.byte	0x00, 0x00, 0x00, 0x00


//--------------------- .nv.info._Z19matrix_matrix_mul_gPfS_S_ --------------------------
	.section	.nv.info._Z19matrix_matrix_mul_gPfS_S_,"",@"SHT_CUDA_INFO"
	.sectionflags	@""
	.align	4


	//----- nvinfo : EIATTR_CUDA_API_VERSION
	.align		4
        /*0000*/ 	.byte	0x04, 0x37
        /*0002*/ 	.short	(.L_11 - .L_10)
.L_10:
        /*0004*/ 	.word	0x00000082


	//----- nvinfo : EIATTR_KPARAM_INFO
	.align		4
.L_11:
        /*0008*/ 	.byte	0x04, 0x17
        /*000a*/ 	.short	(.L_13 - .L_12)
.L_12:
        /*000c*/ 	.word	0x00000000
        /*0010*/ 	.short	0x0002
        /*0012*/ 	.short	0x0010
        /*0014*/ 	.byte	0x00, 0xf5, 0x21, 0x00


	//----- nvinfo : EIATTR_KPARAM_INFO
	.align		4
.L_13:
        /*0018*/ 	.byte	0x04, 0x17
        /*001a*/ 	.short	(.L_15 - .L_14)
.L_14:
        /*001c*/ 	.word	0x00000000
        /*0020*/ 	.short	0x0001
        /*0022*/ 	.short	0x0008
        /*0024*/ 	.byte	0x00, 0xf5, 0x21, 0x00


	//----- nvinfo : EIATTR_KPARAM_INFO
	.align		4
.L_15:
        /*0028*/ 	.byte	0x04, 0x17
        /*002a*/ 	.short	(.L_17 - .L_16)
.L_16:
        /*002c*/ 	.word	0x00000000
        /*0030*/ 	.short	0x0000
        /*0032*/ 	.short	0x0000
        /*0034*/ 	.byte	0x00, 0xf5, 0x21, 0x00


	//----- nvinfo : EIATTR_SPARSE_MMA_MASK
	.align		4
.L_17:
        /*0038*/ 	.byte	0x03, 0x50
        /*003a*/ 	.short	0x0000


	//----- nvinfo : EIATTR_MAXREG_COUNT
	.align		4
        /*003c*/ 	.byte	0x03, 0x1b
        /*003e*/ 	.short	0x00ff


	//----- nvinfo : EIATTR_NUM_BARRIERS
	.align		4
        /*0040*/ 	.byte	0x02, 0x4c
        /*0042*/ 	.byte	0x01
	.zero		1


	//----- nvinfo : EIATTR_MERCURY_ISA_VERSION
	.align		4
        /*0044*/ 	.byte	0x03, 0x5f
        /*0046*/ 	.short	0x0101


	//----- nvinfo : EIATTR_VRC_CTA_INIT_COUNT
	.align		4
        /*0048*/ 	.byte	0x02, 0x4a
	.zero		1
	.zero		1


	//----- nvinfo : EIATTR_EXIT_INSTR_OFFSETS
	.align		4
        /*004c*/ 	.byte	0x04, 0x1c
        /*004e*/ 	.short	(.L_19 - .L_18)


	//   ....[0]....
.L_18:
        /*0050*/ 	.word	0x00001800


	//----- nvinfo : EIATTR_CBANK_PARAM_SIZE
	.align		4
.L_19:
        /*0054*/ 	.byte	0x03, 0x19
        /*0056*/ 	.short	0x0018


	//----- nvinfo : EIATTR_PARAM_CBANK
	.align		4
        /*0058*/ 	.byte	0x04, 0x0a
        /*005a*/ 	.short	(.L_21 - .L_20)
	.align		4
.L_20:
        /*005c*/ 	.word	index@(.nv.constant0._Z19matrix_matrix_mul_gPfS_S_)
        /*0060*/ 	.short	0x0380
        /*0062*/ 	.short	0x0018


	//----- nvinfo : EIATTR_SW_WAR
	.align		4
.L_21:
        /*0064*/ 	.byte	0x04, 0x36
        /*0066*/ 	.short	(.L_23 - .L_22)
.L_22:
        /*0068*/ 	.word	0x00000008
.L_23:


//--------------------- .nv.callgraph             --------------------------
	.section	.nv.callgraph,"",@"SHT_CUDA_CALLGRAPH"
	.align	4
	.sectionentsize	8
	.align		4
        /*0000*/ 	.word	0x00000000
	.align		4
        /*0004*/ 	.word	0xffffffff
	.align		4
        /*0008*/ 	.word	0x00000000
	.align		4
        /*000c*/ 	.word	0xfffffffe
	.align		4
        /*0010*/ 	.word	0x00000000
	.align		4
        /*0014*/ 	.word	0xfffffffd
	.align		4
        /*0018*/ 	.word	0x00000000
	.align		4
        /*001c*/ 	.word	0xfffffffc


//--------------------- .nv.constant3             --------------------------
	.section	.nv.constant3,"a",@progbits
	.align	4
.nv.constant3:
	.type		d_A_size_x,@object
	.size		d_A_size_x,(d_A_size_y - d_A_size_x)
d_A_size_x:
	.zero		4
	.type		d_A_size_y,@object
	.size		d_A_size_y,(d_B_size_x - d_A_size_y)
d_A_size_y:
	.zero		4
	.type		d_B_size_x,@object
	.size		d_B_size_x,(d_B_size_y - d_B_size_x)
d_B_size_x:
	.zero		4
	.type		d_B_size_y,@object
	.size		d_B_size_y,(.L_3 - d_B_size_y)
d_B_size_y:
	.zero		4
.L_3:


//--------------------- .text._Z19matrix_matrix_mul_gPfS_S_ --------------------------
	.section	.text._Z19matrix_matrix_mul_gPfS_S_,"ax",@progbits
	.align	128
        .global         _Z19matrix_matrix_mul_gPfS_S_
        .type           _Z19matrix_matrix_mul_gPfS_S_,@function
        .size           _Z19matrix_matrix_mul_gPfS_S_,(.L_x_6 - _Z19matrix_matrix_mul_gPfS_S_)
        .other          _Z19matrix_matrix_mul_gPfS_S_,@"STO_CUDA_ENTRY STV_DEFAULT"
_Z19matrix_matrix_mul_gPfS_S_:
.text._Z19matrix_matrix_mul_gPfS_S_:
[----:B------:R-:W-:Y:S01]  /*0000*/  LDC R1, c[0x0][0x37c] ;  /* 0x0000df00ff017b82 */ /* 0x000fe20000000800 */
[----:B------:R-:W0:Y:S01]  /*0010*/  LDCU UR10, c[0x3][0x4] ;  /* 0x00c00080ff0a77ac */ /* 0x000e220008000800 */
[----:B------:R-:W1:Y:S01]  /*0020*/  S2R R16, SR_CTAID.X ;  /* 0x0000000000107919 */ /* 0x000e620000002500 */
[----:B------:R-:W-:Y:S01]  /*0030*/  HFMA2 R11, -RZ, RZ, 0, 0 ;  /* 0x00000000ff0b7431 */ /* 0x000fe200000001ff */
[----:B------:R-:W1:Y:S01]  /*0040*/  LDCU UR5, c[0x0][0x360] ;  /* 0x00006c00ff0577ac */ /* 0x000e620008000800 */
[----:B------:R-:W1:Y:S01]  /*0050*/  S2R R3, SR_TID.X ;  /* 0x0000000000037919 */ /* 0x000e620000002100 */
[----:B------:R-:W2:Y:S01]  /*0060*/  LDCU UR6, c[0x0][0x364] ;  /* 0x00006c80ff0677ac */ /* 0x000ea20008000800 */
[----:B------:R-:W2:Y:S01]  /*0070*/  S2R R7, SR_CTAID.Y ;  /* 0x0000000000077919 */ /* 0x000ea20000002600 */
[----:B------:R-:W3:Y:S01]  /*0080*/  LDCU.64 UR8, c[0x0][0x358] ;  /* 0x00006b00ff0877ac */ /* 0x000ee20008000a00 */
[----:B------:R-:W2:Y:S01]  /*0090*/  S2R R4, SR_TID.Y ;  /* 0x0000000000047919 */ /* 0x000ea20000002200 */
[----:B0-----:R-:W-:-:S04]  /*00a0*/  UIADD3 UR4, UPT, UPT, UR10, 0xf, URZ ;  /* 0x0000000f0a047890 */ /* 0x001fc8000fffe0ff */
[----:B------:R-:W-:Y:S01]  /*00b0*/  UISETP.GE.U32.AND UP0, UPT, UR4, 0x10, UPT ;  /* 0x000000100400788c */ /* 0x000fe2000bf06070 */
[----:B-1----:R-:W-:Y:S02]  /*00c0*/  IMAD R16, R16, UR5, R3 ;  /* 0x0000000510107c24 */ /* 0x002fe4000f8e0203 */
[----:B--2---:R-:W-:-:S06]  /*00d0*/  IMAD R7, R7, UR6, R4 ;  /* 0x0000000607077c24 */ /* 0x004fcc000f8e0204 */
[----:B---3--:R-:W-:Y:S05]  /*00e0*/  BRA.U !UP0, `(.L_x_0) ;  /* 0x0000001508b07547 */ /* 0x008fea000b800000 */
[----:B------:R-:W0:Y:S01]  /*00f0*/  S2UR UR6, SR_CgaCtaId ;  /* 0x00000000000679c3 */ /* 0x000e220000008800 */
[----:B------:R-:W-:Y:S01]  /*0100*/  USHF.R.U32.HI UR4, URZ, 0x4, UR4 ;  /* 0x00000004ff047899 */ /* 0x000fe20008011604 */
[----:B------:R-:W-:Y:S01]  /*0110*/  LEA R5, R3, R4, 0x4 ;  /* 0x0000000403057211 */ /* 0x000fe200078e20ff */
[----:B------:R-:W-:Y:S01]  /*0120*/  UMOV UR5, 0x400 ;  /* 0x0000040000057882 */ /* 0x000fe20000000000 */
[----:B------:R-:W-:Y:S01]  /*0130*/  IMAD R0, R16, UR10, R4 ;  /* 0x0000000a10007c24 */ /* 0x000fe2000f8e0204 */
[----:B------:R-:W-:Y:S01]  /*0140*/  UIADD3 UR4, UPT, UPT, -UR4, URZ, URZ ;  /* 0x000000ff04047290 */ /* 0x000fe2000fffe1ff */
[----:B------:R-:W-:Y:S02]  /*0150*/  MOV R11, RZ ;  /* 0x000000ff000b7202 */ /* 0x000fe40000000f00 */
[----:B------:R-:W1:Y:S01]  /*0160*/  LDC R2, c[0x3][0xc] ;  /* 0x00c00300ff027b82 */ /* 0x000e620000000800 */
[----:B------:R-:W-:-:S07]  /*0170*/  UISETP.GE.AND UP0, UPT, UR4, URZ, UPT ;  /* 0x000000ff0400728c */ /* 0x000fce000bf06270 */
[----:B------:R-:W2:Y:S08]  /*0180*/  LDC.64 R20, c[0x0][0x380] ;  /* 0x0000e000ff147b82 */ /* 0x000eb00000000a00 */
[----:B------:R-:W3:Y:S01]  /*0190*/  LDC.64 R18, c[0x0][0x388] ;  /* 0x0000e200ff127b82 */ /* 0x000ee20000000a00 */
[----:B0-----:R-:W-:Y:S02]  /*01a0*/  ULEA UR7, UR6, UR5, 0x18 ;  /* 0x0000000506077291 */ /* 0x001fe4000f8ec0ff */
[----:B------:R-:W-:-:S04]  /*01b0*/  UIADD3 UR5, UPT, UPT, UR5, 0x400, URZ ;  /* 0x0000040005057890 */ /* 0x000fc8000fffe0ff */
[----:B------:R-:W-:Y:S01]  /*01c0*/  ULEA UR5, UR6, UR5, 0x18 ;  /* 0x0000000506057291 */ /* 0x000fe2000f8ec0ff */
[----:B-1----:R-:W-:Y:S01]  /*01d0*/  IMAD R17, R3, R2, R7 ;  /* 0x0000000203117224 */ /* 0x002fe200078e0207 */
[----:B------:R-:W-:Y:S02]  /*01e0*/  LEA R6, R5, UR7, 0x2 ;  /* 0x0000000705067c11 */ /* 0x000fe4000f8e10ff */
[----:B------:R-:W-:Y:S02]  /*01f0*/  LEA R3, R3, UR7, 0x6 ;  /* 0x0000000703037c11 */ /* 0x000fe4000f8e30ff */
[----:B------:R-:W-:Y:S02]  /*0200*/  LEA R5, R5, UR5, 0x2 ;  /* 0x0000000505057c11 */ /* 0x000fe4000f8e10ff */
[----:B------:R-:W-:Y:S01]  /*0210*/  LEA R4, R4, UR5, 0x2 ;  /* 0x0000000504047c11 */ /* 0x000fe2000f8e10ff */
[----:B--2---:R-:W-:Y:S06]  /*0220*/  BRA.U UP0, `(.L_x_1) ;  /* 0x00000011009c7547 */ /* 0x004fec000b800000 */
[----:B------:R-:W-:Y:S02]  /*0230*/  UIADD3 UR5, UPT, UPT, -UR4, URZ, URZ ;  /* 0x000000ff04057290 */ /* 0x000fe4000fffe1ff */
[----:B------:R-:W-:Y:S02]  /*0240*/  UPLOP3.LUT UP0, UPT, UPT, UPT, UPT, 0x80, 0x8 ;  /* 0x000000000008789c */ /* 0x000fe40003f0f070 */
[----:B------:R-:W-:-:S09]  /*0250*/  UISETP.GT.AND UP1, UPT, UR5, 0x3, UPT ;  /* 0x000000030500788c */ /* 0x000fd2000bf24270 */
[----:B------:R-:W-:Y:S05]  /*0260*/  BRA.U !UP1, `(.L_x_2) ;  /* 0x0000000909f87547 */ /* 0x000fea000b800000 */
[----:B------:R-:W0:Y:S01]  /*0270*/  LDC.64 R24, c[0x0][0x380] ;  /* 0x0000e000ff187b82 */ /* 0x000e220000000a00 */
[----:B------:R-:W-:-:S07]  /*0280*/  UPLOP3.LUT UP0, UPT, UPT, UPT, UPT, 0x40, 0x4 ;  /* 0x000000000004789c */ /* 0x000fce0003f0e870 */
[----:B------:R-:W1:Y:S04]  /*0290*/  LDC.64 R22, c[0x0][0x388] ;  /* 0x0000e200ff167b82 */ /* 0x000e680000000a00 */
.L_x_3:
[----:B0-----:R-:W-:-:S04]  /*02a0*/  IMAD.WIDE.U32 R26, R0, 0x4, R24 ;  /* 0x00000004001a7825 */ /* 0x001fc800078e0018 */
[----:B-1----:R-:W-:Y:S02]  /*02b0*/  IMAD.WIDE.U32 R8, R17, 0x4, R22 ;  /* 0x0000000411087825 */ /* 0x002fe400078e0016 */
[----:B------:R-:W2:Y:S04]  /*02c0*/  LDG.E R27, desc[UR8][R26.64] ;  /* 0x000000081a1b7981 */ /* 0x000ea8000c1e1900 */
[----:B------:R-:W4:Y:S01]  /*02d0*/  LDG.E R8, desc[UR8][R8.64] ;  /* 0x0000000808087981 */ /* 0x000f22000c1e1900 */
[----:B------:R-:W-:-:S03]  /*02e0*/  LEA R17, R2, R17, 0x4 ;  /* 0x0000001102117211 */ /* 0x000fc600078e20ff */
[----:B--2---:R-:W-:Y:S04]  /*02f0*/  STS [R6], R27 ;  /* 0x0000001b06007388 */ /* 0x004fe80000000800 */
[----:B----4-:R-:W-:Y:S01]  /*0300*/  STS [R5], R8 ;  /* 0x0000000805007388 */ /* 0x010fe20000000800 */
[----:B------:R-:W-:Y:S06]  /*0310*/  BAR.SYNC.DEFER_BLOCKING 0x0 ;  /* 0x0000000000007b1d */ /* 0x000fec0000010000 */
[----:B------:R-:W-:Y:S04]  /*0320*/  LDS R10, [R4] ;  /* 0x00000000040a7984 */ /* 0x000fe80000000800 */
[----:B------:R-:W0:Y:S04]  /*0330*/  LDS.128 R12, [R3] ;  /* 0x00000000030c7984 */ /* 0x000e280000000c00 */
[----:B------:R-:W1:Y:S04]  /*0340*/  LDS R29, [R4+0x40] ;  /* 0x00004000041d7984 */ /* 0x000e680000000800 */
[----:B------:R-:W2:Y:S04]  /*0350*/  LDS R26, [R4+0x80] ;  /* 0x00008000041a7984 */ /* 0x000ea80000000800 */
[----:B------:R-:W4:Y:S04]  /*0360*/  LDS R28, [R4+0xc0] ;  /* 0x0000c000041c7984 */ /* 0x000f280000000800 */
[----:B------:R-:W-:Y:S01]  /*0370*/  LDS R27, [R4+0x140] ;  /* 0x00014000041b7984 */ /* 0x000fe20000000800 */
[----:B0-----:R-:W-:-:S03]  /*0380*/  FFMA R10, R12, R10, R11 ;  /* 0x0000000a0c0a7223 */ /* 0x001fc6000000000b */
[----:B------:R-:W-:Y:S01]  /*0390*/  LDS R12, [R4+0x180] ;  /* 0x00018000040c7984 */ /* 0x000fe20000000800 */
[----:B-1----:R-:W-:-:S03]  /*03a0*/  FFMA R29, R29, R13, R10 ;  /* 0x0000000d1d1d7223 */ /* 0x002fc6000000000a */
[----:B------:R-:W-:Y:S01]  /*03b0*/  LDS R13, [R4+0x100] ;  /* 0x00010000040d7984 */ /* 0x000fe20000000800 */
[----:B--2---:R-:W-:-:S03]  /*03c0*/  FFMA R29, R26, R14, R29 ;  /* 0x0000000e1a1d7223 */ /* 0x004fc6000000001d */
[----:B------:R-:W0:Y:S01]  /*03d0*/  LDS.128 R8, [R3+0x10] ;  /* 0x0000100003087984 */ /* 0x000e220000000c00 */
[----:B----4-:R-:W-:-:S03]  /*03e0*/  FFMA R15, R28, R15, R29 ;  /* 0x0000000f1c0f7223 */ /* 0x010fc6000000001d */
[----:B------:R-:W1:Y:S04]  /*03f0*/  LDS R26, [R4+0x1c0] ;  /* 0x0001c000041a7984 */ /* 0x000e680000000800 */
[----:B------:R-:W-:Y:S04]  /*0400*/  LDS R29, [R4+0x2c0] ;  /* 0x0002c000041d7984 */ /* 0x000fe80000000800 */
[----:B------:R-:W-:Y:S01]  /*0410*/  LDS R28, [R4+0x3c0] ;  /* 0x0003c000041c7984 */ /* 0x000fe20000000800 */
[----:B0-----:R-:W-:-:S04]  /*0420*/  FFMA R8, R8, R13, R15 ;  /* 0x0000000d08087223 */ /* 0x001fc8000000000f */
[----:B------:R-:W-:Y:S02]  /*0430*/  FFMA R27, R27, R9, R8 ;  /* 0x000000091b1b7223 */ /* 0x000fe40000000008 */
[----:B------:R-:W-:Y:S02]  /*0440*/  LDS R9, [R4+0x200] ;  /* 0x0002000004097984 */ /* 0x000fe40000000800 */
[----:B------:R-:W-:Y:S02]  /*0450*/  FFMA R27, R12, R10, R27 ;  /* 0x0000000a0c1b7223 */ /* 0x000fe4000000001b */
[----:B------:R-:W0:Y:S02]  /*0460*/  LDS.128 R12, [R3+0x20] ;  /* 0x00002000030c7984 */ /* 0x000e240000000c00 */
[----:B-1----:R-:W-:Y:S02]  /*0470*/  FFMA R11, R26, R11, R27 ;  /* 0x0000000b1a0b7223 */ /* 0x002fe4000000001b */
[----:B------:R-:W1:Y:S04]  /*0480*/  LDS R27, [R4+0x240] ;  /* 0x00024000041b7984 */ /* 0x000e680000000800 */
[----:B------:R-:W2:Y:S01]  /*0490*/  LDS R8, [R4+0x280] ;  /* 0x0002800004087984 */ /* 0x000ea20000000800 */
[----:B0-----:R-:W-:-:S04]  /*04a0*/  FFMA R12, R12, R9, R11 ;  /* 0x000000090c0c7223 */ /* 0x001fc8000000000b */
[----:B-1----:R-:W-:Y:S02]  /*04b0*/  FFMA R27, R27, R13, R12 ;  /* 0x0000000d1b1b7223 */ /* 0x002fe4000000000c */
[----:B------:R-:W-:Y:S02]  /*04c0*/  LDS R13, [R4+0x300] ;  /* 0x00030000040d7984 */ /* 0x000fe40000000800 */
[----:B--2---:R-:W-:Y:S01]  /*04d0*/  FFMA R14, R8, R14, R27 ;  /* 0x0000000e080e7223 */ /* 0x004fe2000000001b */
[----:B------:R-:W-:Y:S01]  /*04e0*/  IADD3 R27, PT, PT, R0, 0x10, RZ ;  /* 0x00000010001b7810 */ /* 0x000fe20007ffe0ff */
[----:B------:R-:W0:Y:S02]  /*04f0*/  LDS.128 R8, [R3+0x30] ;  /* 0x0000300003087984 */ /* 0x000e240000000c00 */
[----:B------:R-:W-:Y:S02]  /*0500*/  FFMA R15, R29, R15, R14 ;  /* 0x0000000f1d0f7223 */ /* 0x000fe4000000000e */
[----:B------:R-:W1:Y:S01]  /*0510*/  LDS R12, [R4+0x340] ;  /* 0x00034000040c7984 */ /* 0x000e620000000800 */
[----:B------:R-:W-:-:S04]  /*0520*/  IMAD.WIDE.U32 R26, R27, 0x4, R24 ;  /* 0x000000041b1a7825 */ /* 0x000fc800078e0018 */
[----:B0-----:R-:W-:-:S04]  /*0530*/  FFMA R13, R8, R13, R15 ;  /* 0x0000000d080d7223 */ /* 0x001fc8000000000f */
[----:B-1----:R-:W-:Y:S01]  /*0540*/  FFMA R13, R12, R9, R13 ;  /* 0x000000090c0d7223 */ /* 0x002fe2000000000d */
[----:B------:R-:W-:Y:S01]  /*0550*/  IMAD.WIDE.U32 R8, R17, 0x4, R22 ;  /* 0x0000000411087825 */ /* 0x000fe200078e0016 */
[----:B------:R-:W0:Y:S01]  /*0560*/  LDS R12, [R4+0x380] ;  /* 0x00038000040c7984 */ /* 0x000e220000000800 */
[----:B------:R-:W-:Y:S06]  /*0570*/  BAR.SYNC.DEFER_BLOCKING 0x0 ;  /* 0x0000000000007b1d */ /* 0x000fec0000010000 */
[----:B------:R-:W2:Y:S04]  /*0580*/  LDG.E R27, desc[UR8][R26.64] ;  /* 0x000000081a1b7981 */ /* 0x000ea8000c1e1900 */
[----:B------:R-:W4:Y:S01]  /*0590*/  LDG.E R8, desc[UR8][R8.64] ;  /* 0x0000000808087981 */ /* 0x000f22000c1e1900 */
[----:B------:R-:W-:Y:S01]  /*05a0*/  LEA R17, R2, R17, 0x4 ;  /* 0x0000001102117211 */ /* 0x000fe200078e20ff */
[----:B0-----:R-:W-:-:S04]  /*05b0*/  FFMA R10, R12, R10, R13 ;  /* 0x0000000a0c0a7223 */ /* 0x001fc8000000000d */
[----:B------:R-:W-:Y:S01]  /*05c0*/  FFMA R11, R28, R11, R10 ;  /* 0x0000000b1c0b7223 */ /* 0x000fe2000000000a */
[----:B--2---:R-:W-:Y:S04]  /*05d0*/  STS [R6], R27 ;  /* 0x0000001b06007388 */ /* 0x004fe80000000800 */
[----:B----4-:R-:W-:Y:S01]  /*05e0*/  STS [R5], R8 ;  /* 0x0000000805007388 */ /* 0x010fe20000000800 */
[----:B------:R-:W-:Y:S06]  /*05f0*/  BAR.SYNC.DEFER_BLOCKING 0x0 ;  /* 0x0000000000007b1d */ /* 0x000fec0000010000 */
[----:B------:R-:W-:Y:S04]  /*0600*/  LDS R29, [R4] ;  /* 0x00000000041d7984 */ /* 0x000fe80000000800 */
[----:B------:R-:W0:Y:S04]  /*0610*/  LDS.128 R12, [R3] ;  /* 0x00000000030c7984 */ /* 0x000e280000000c00 */
[----:B------:R-:W1:Y:S04]  /*0620*/  LDS R10, [R4+0x40] ;  /* 0x00004000040a7984 */ /* 0x000e680000000800 */
[----:B------:R-:W2:Y:S04]  /*0630*/  LDS R28, [R4+0x80] ;  /* 0x00008000041c7984 */ /* 0x000ea80000000800 */
[----:B------:R-:W4:Y:S01]  /*0640*/  LDS R26, [R4+0xc0] ;  /* 0x0000c000041a7984 */ /* 0x000f220000000800 */
        /* <DEDUP_REMOVED lines=8> */
[----:B------:R-:W2:Y:S04]  /*06d0*/  LDS R12, [R4+0x180] ;  /* 0x00018000040c7984 */ /* 0x000ea80000000800 */
[----:B------:R-:W4:Y:S04]  /*06e0*/  LDS R26, [R4+0x1c0] ;  /* 0x0001c000041a7984 */ /* 0x000f280000000800 */
[----:B------:R-:W-:Y:S01]  /*06f0*/  LDS R28, [R4+0x3c0] ;  /* 0x0003c000041c7984 */ /* 0x000fe20000000800 */
[----:B0-----:R-:W-:-:S04]  /*0700*/  FFMA R8, R8, R13, R15 ;  /* 0x0000000d08087223 */ /* 0x001fc8000000000f */
[----:B-1----:R-:W-:Y:S02]  /*0710*/  FFMA R27, R27, R9, R8 ;  /* 0x000000091b1b7223 */ /* 0x002fe40000000008 */
[----:B------:R-:W-:Y:S02]  /*0720*/  LDS R9, [R4+0x200] ;  /* 0x0002000004097984 */ /* 0x000fe40000000800 */
[----:B--2---:R-:W-:Y:S02]  /*0730*/  FFMA R27, R12, R10, R27 ;  /* 0x0000000a0c1b7223 */ /* 0x004fe4000000001b */
[----:B------:R-:W0:Y:S02]  /*0740*/  LDS.128 R12, [R3+0x20] ;  /* 0x00002000030c7984 */ /* 0x000e240000000c00 */
[----:B----4-:R-:W-:Y:S02]  /*0750*/  FFMA R11, R26, R11, R27 ;  /* 0x0000000b1a0b7223 */ /* 0x010fe4000000001b */
        /* <DEDUP_REMOVED lines=64> */
[----:B------:R-:W-:Y:S01]  /*0b60*/  UIADD3 UR4, UPT, UPT, UR4, 0x4, URZ ;  /* 0x0000000404047890 */ /* 0x000fe2000fffe0ff */
[----:B------:R-:W-:-:S02]  /*0b70*/  IADD3 R0, PT, PT, R0, 0x40, RZ ;  /* 0x0000004000007810 */ /* 0x000fc40007ffe0ff */
[----:B------:R-:W-:Y:S01]  /*0b80*/  LEA R17, R2, R17, 0x4 ;  /* 0x0000001102117211 */ /* 0x000fe200078e20ff */
[----:B------:R-:W-:Y:S01]  /*0b90*/  UISETP.GE.AND UP1, UPT, UR4, -0x3, UPT ;  /* 0xfffffffd0400788c */ /* 0x000fe2000bf26270 */
        /* <DEDUP_REMOVED lines=19> */
[----:B------:R-:W4:Y:S01]  /*0cd0*/  LDS R26, [R4+0x1c0] ;  /* 0x0001c000041a7984 */ /* 0x000f220000000800 */
[----:B0-----:R-:W-:-:S04]  /*0ce0*/  FFMA R8, R8, R13, R15 ;  /* 0x0000000d08087223 */ /* 0x001fc8000000000f */
[----:B-1----:R-:W-:Y:S02]  /*0cf0*/  FFMA R27, R27, R9, R8 ;  /* 0x000000091b1b7223 */ /* 0x002fe40000000008 */
[----:B------:R-:W-:Y:S02]  /*0d00*/  LDS R9, [R4+0x200] ;  /* 0x0002000004097984 */ /* 0x000fe40000000800 */
[----:B--2---:R-:W-:Y:S02]  /*0d10*/  FFMA R27, R12, R10, R27 ;  /* 0x0000000a0c1b7223 */ /* 0x004fe4000000001b */
[----:B------:R-:W0:Y:S02]  /*0d20*/  LDS.128 R12, [R3+0x20] ;  /* 0x00002000030c7984 */ /* 0x000e240000000c00 */
[----:B----4-:R-:W-:Y:S02]  /*0d30*/  FFMA R11, R26, R11, R27 ;  /* 0x0000000b1a0b7223 */ /* 0x010fe4000000001b */
        /* <DEDUP_REMOVED lines=12> */
[----:B-1----:R-:W-:-:S04]  /*0e00*/  FFMA R9, R27, R9, R8 ;  /* 0x000000091b097223 */ /* 0x002fc80000000008 */
[----:B--2---:R-:W-:-:S04]  /*0e10*/  FFMA R10, R12, R10, R9 ;  /* 0x0000000a0c0a7223 */ /* 0x004fc80000000009 */
[----:B------:R-:W-:Y:S01]  /*0e20*/  FFMA R11, R29, R11, R10 ;  /* 0x0000000b1d0b7223 */ /* 0x000fe2000000000a */
[----:B------:R-:W-:Y:S06]  /*0e30*/  BAR.SYNC.DEFER_BLOCKING 0x0 ;  /* 0x0000000000007b1d */ /* 0x000fec0000010000 */
[----:B------:R-:W-:Y:S05]  /*0e40*/  BRA.U !UP1, `(.L_x_3) ;  /* 0xfffffff509147547 */ /* 0x000fea000b83ffff */
.L_x_2:
[----:B------:R-:W-:-:S04]  /*0e50*/  UIADD3 UR5, UPT, UPT, -UR4, URZ, URZ ;  /* 0x000000ff04057290 */ /* 0x000fc8000fffe1ff */
[----:B------:R-:W-:-:S09]  /*0e60*/  UISETP.GT.AND UP1, UPT, UR5, 0x1, UPT ;  /* 0x000000010500788c */ /* 0x000fd2000bf24270 */
[----:B------:R-:W-:Y:S05]  /*0e70*/  BRA.U !UP1, `(.L_x_4) ;  /* 0x0000000509807547 */ /* 0x000fea000b800000 */
[----:B------:R-:W0:Y:S08]  /*0e80*/  LDC.64 R24, c[0x0][0x380] ;  /* 0x0000e000ff187b82 */ /* 0x000e300000000a00 */
[----:B------:R-:W1:Y:S01]  /*0e90*/  LDC.64 R22, c[0x0][0x388] ;  /* 0x0000e200ff167b82 */ /* 0x000e620000000a00 */
[----:B0-----:R-:W-:-:S06]  /*0ea0*/  IMAD.WIDE.U32 R26, R0, 0x4, R24 ;  /* 0x00000004001a7825 */ /* 0x001fcc00078e0018 */
[----:B------:R-:W2:Y:S01]  /*0eb0*/  LDG.E R27, desc[UR8][R26.64] ;  /* 0x000000081a1b7981 */ /* 0x000ea2000c1e1900 */
[----:B-1----:R-:W-:-:S06]  /*0ec0*/  IMAD.WIDE.U32 R8, R17, 0x4, R22 ;  /* 0x0000000411087825 */ /* 0x002fcc00078e0016 */
[----:B------:R-:W4:Y:S01]  /*0ed0*/  LDG.E R8, desc[UR8][R8.64] ;  /* 0x0000000808087981 */ /* 0x000f22000c1e1900 */
[----:B------:R-:W-:-:S05]  /*0ee0*/  LEA R17, R2, R17, 0x4 ;  /* 0x0000001102117211 */ /* 0x000fca00078e20ff */
[----:B------:R-:W-:Y:S01]  /*0ef0*/  IMAD.WIDE.U32 R22, R17, 0x4, R22 ;  /* 0x0000000411167825 */ /* 0x000fe200078e0016 */
        /* <DEDUP_REMOVED lines=12> */
[----:B------:R-:W-:Y:S04]  /*0fc0*/  LDS R13, [R4+0x100] ;  /* 0x00010000040d7984 */ /* 0x000fe80000000800 */
[----:B------:R-:W0:Y:S01]  /*0fd0*/  LDS.128 R8, [R3+0x10] ;  /* 0x0000100003087984 */ /* 0x000e220000000c00 */
[----:B--2---:R-:W-:-:S03]  /*0fe0*/  FFMA R29, R26, R14, R29 ;  /* 0x0000000e1a1d7223 */ /* 0x004fc6000000001d */
[----:B------:R-:W1:Y:S01]  /*0ff0*/  LDS R26, [R4+0x1c0] ;  /* 0x0001c000041a7984 */ /* 0x000e620000000800 */
[----:B----4-:R-:W-:-:S03]  /*1000*/  FFMA R15, R28, R15, R29 ;  /* 0x0000000f1c0f7223 */ /* 0x010fc6000000001d */
        /* <DEDUP_REMOVED lines=9> */
[----:B------:R-:W2:Y:S04]  /*10a0*/  LDS R8, [R4+0x2c0] ;  /* 0x0002c00004087984 */ /* 0x000ea80000000800 */
[----:B------:R-:W-:Y:S01]  /*10b0*/  LDS R26, [R4+0x3c0] ;  /* 0x0003c000041a7984 */ /* 0x000fe20000000800 */
[----:B0-----:R-:W-:Y:S01]  /*10c0*/  FFMA R12, R12, R9, R27 ;  /* 0x000000090c0c7223 */ /* 0x001fe2000000001b */
[----:B------:R-:W-:-:S02]  /*10d0*/  IADD3 R9, PT, PT, R0, 0x10, RZ ;  /* 0x0000001000097810 */ /* 0x000fc40007ffe0ff */
[----:B------:R-:W-:Y:S01]  /*10e0*/  LDS R27, [R4+0x380] ;  /* 0x00038000041b7984 */ /* 0x000fe20000000800 */
[----:B------:R-:W-:-:S04]  /*10f0*/  FFMA R12, R29, R13, R12 ;  /* 0x0000000d1d0c7223 */ /* 0x000fc8000000000c */
[----:B-1----:R-:W-:Y:S01]  /*1100*/  FFMA R11, R11, R14, R12 ;  /* 0x0000000e0b0b7223 */ /* 0x002fe2000000000c */
[----:B------:R-:W-:Y:S01]  /*1110*/  IMAD.WIDE.U32 R24, R9, 0x4, R24 ;  /* 0x0000000409187825 */ /* 0x000fe200078e0018 */
[----:B------:R-:W-:Y:S03]  /*1120*/  LDS R12, [R4+0x300] ;  /* 0x00030000040c7984 */ /* 0x000fe60000000800 */
[----:B--2---:R-:W-:Y:S02]  /*1130*/  FFMA R15, R8, R15, R11 ;  /* 0x0000000f080f7223 */ /* 0x004fe4000000000b */
[----:B------:R-:W0:Y:S01]  /*1140*/  LDS.128 R8, [R3+0x30] ;  /* 0x0000300003087984 */ /* 0x000e220000000c00 */
[----:B------:R-:W-:Y:S06]  /*1150*/  BAR.SYNC.DEFER_BLOCKING 0x0 ;  /* 0x0000000000007b1d */ /* 0x000fec0000010000 */
[----:B------:R-:W2:Y:S04]  /*1160*/  LDG.E R24, desc[UR8][R24.64] ;  /* 0x0000000818187981 */ /* 0x000ea8000c1e1900 */
[----:B------:R-:W4:Y:S01]  /*1170*/  LDG.E R22, desc[UR8][R22.64] ;  /* 0x0000000816167981 */ /* 0x000f22000c1e1900 */
[----:B0-----:R-:W-:-:S04]  /*1180*/  FFMA R8, R8, R12, R15 ;  /* 0x0000000c08087223 */ /* 0x001fc8000000000f */
[----:B------:R-:W-:-:S04]  /*1190*/  FFMA R8, R28, R9, R8 ;  /* 0x000000091c087223 */ /* 0x000fc80000000008 */
[----:B------:R-:W-:-:S04]  /*11a0*/  FFMA R27, R27, R10, R8 ;  /* 0x0000000a1b1b7223 */ /* 0x000fc80000000008 */
[----:B------:R-:W-:Y:S01]  /*11b0*/  FFMA R11, R26, R11, R27 ;  /* 0x0000000b1a0b7223 */ /* 0x000fe2000000001b */
[----:B------:R-:W-:Y:S02]  /*11c0*/  IADD3 R0, PT, PT, R0, 0x20, RZ ;  /* 0x0000002000007810 */ /* 0x000fe40007ffe0ff */
[----:B------:R-:W-:Y:S01]  /*11d0*/  LEA R17, R2, R17, 0x4 ;  /* 0x0000001102117211 */ /* 0x000fe200078e20ff */
[----:B------:R-:W-:Y:S02]  /*11e0*/  UIADD3 UR4, UPT, UPT, UR4, 0x2, URZ ;  /* 0x0000000204047890 */ /* 0x000fe4000fffe0ff */
[----:B------:R-:W-:Y:S01]  /*11f0*/  UPLOP3.LUT UP0, UPT, UPT, UPT, UPT, 0x40, 0x4 ;  /* 0x000000000004789c */ /* 0x000fe20003f0e870 */
        /* <DEDUP_REMOVED lines=8> */
[----:B------:R-:W-:Y:S04]  /*1280*/  LDS R23, [R4+0x100] ;  /* 0x0001000004177984 */ /* 0x000fe80000000800 */
[----:B------:R-:W-:Y:S04]  /*1290*/  LDS R22, [R4+0x140] ;  /* 0x0001400004167984 */ /* 0x000fe80000000800 */
[----:B------:R-:W-:Y:S04]  /*12a0*/  LDS R26, [R4+0x1c0] ;  /* 0x0001c000041a7984 */ /* 0x000fe80000000800 */
[----:B------:R-:W-:Y:S01]  /*12b0*/  LDS R27, [R4+0x200] ;  /* 0x00020000041b7984 */ /* 0x000fe20000000800 */
[----:B0-----:R-:W-:-:S03]  /*12c0*/  FFMA R29, R12, R29, R11 ;  /* 0x0000001d0c1d7223 */ /* 0x001fc6000000000b */
[----:B------:R-:W0:Y:S01]  /*12d0*/  LDS.128 R8, [R3+0x10] ;  /* 0x0000100003087984 */ /* 0x000e220000000c00 */
[----:B-1----:R-:W-:-:S04]  /*12e0*/  FFMA R28, R28, R13, R29 ;  /* 0x0000000d1c1c7223 */ /* 0x002fc8000000001d */
[----:B--2---:R-:W-:Y:S02]  /*12f0*/  FFMA R13, R25, R14, R28 ;  /* 0x0000000e190d7223 */ /* 0x004fe4000000001c */
[----:B------:R-:W1:Y:S02]  /*1300*/  LDS R25, [R4+0x180] ;  /* 0x0001800004197984 */ /* 0x000e640000000800 */
[----:B----4-:R-:W-:Y:S02]  /*1310*/  FFMA R13, R24, R15, R13 ;  /* 0x0000000f180d7223 */ /* 0x010fe4000000000d */
[----:B------:R-:W-:Y:S02]  /*1320*/  LDS R24, [R4+0x240] ;  /* 0x0002400004187984 */ /* 0x000fe40000000800 */
[----:B0-----:R-:W-:Y:S02]  /*1330*/  FFMA R23, R8, R23, R13 ;  /* 0x0000001708177223 */ /* 0x001fe4000000000d */
[----:B------:R-:W0:Y:S02]  /*1340*/  LDS.128 R12, [R3+0x20] ;  /* 0x00002000030c7984 */ /* 0x000e240000000c00 */
[----:B------:R-:W-:-:S02]  /*1350*/  FFMA R22, R22, R9, R23 ;  /* 0x0000000916167223 */ /* 0x000fc40000000017 */
[----:B------:R-:W2:Y:S02]  /*1360*/  LDS R23, [R4+0x280] ;  /* 0x0002800004177984 */ /* 0x000ea40000000800 */
[----:B-1----:R-:W-:Y:S02]  /*1370*/  FFMA R25, R25, R10, R22 ;  /* 0x0000000a19197223 */ /* 0x002fe40000000016 */
[----:B------:R-:W1:Y:S02]  /*1380*/  LDS R22, [R4+0x2c0] ;  /* 0x0002c00004167984 */ /* 0x000e640000000800 */
[----:B------:R-:W-:Y:S02]  /*1390*/  FFMA R11, R26, R11, R25 ;  /* 0x0000000b1a0b7223 */ /* 0x000fe40000000019 */
[----:B------:R-:W-:Y:S02]  /*13a0*/  LDS R25, [R4+0x300] ;  /* 0x0003000004197984 */ /* 0x000fe40000000800 */
[----:B0-----:R-:W-:-:S02]  /*13b0*/  FFMA R27, R12, R27, R11 ;  /* 0x0000001b0c1b7223 */ /* 0x001fc4000000000b */
[----:B------:R-:W0:Y:S02]  /*13c0*/  LDS.128 R8, [R3+0x30] ;  /* 0x0000300003087984 */ /* 0x000e240000000c00 */
[----:B------:R-:W-:Y:S02]  /*13d0*/  FFMA R24, R24, R13, R27 ;  /* 0x0000000d18187223 */ /* 0x000fe4000000001b */
[----:B------:R-:W4:Y:S04]  /*13e0*/  LDS R27, [R4+0x340] ;  /* 0x00034000041b7984 */ /* 0x000f280000000800 */
[----:B------:R-:W5:Y:S04]  /*13f0*/  LDS R13, [R4+0x380] ;  /* 0x00038000040d7984 */ /* 0x000f680000000800 */
[----:B------:R-:W3:Y:S01]  /*1400*/  LDS R12, [R4+0x3c0] ;  /* 0x0003c000040c7984 */ /* 0x000ee20000000800 */
[----:B--2---:R-:W-:-:S04]  /*1410*/  FFMA R23, R23, R14, R24 ;  /* 0x0000000e17177223 */ /* 0x004fc80000000018 */
[----:B-1----:R-:W-:-:S04]  /*1420*/  FFMA R15, R22, R15, R23 ;  /* 0x0000000f160f7223 */ /* 0x002fc80000000017 */
[----:B0-----:R-:W-:-:S04]  /*1430*/  FFMA R8, R8, R25, R15 ;  /* 0x0000001908087223 */ /* 0x001fc8000000000f */
[----:B----4-:R-:W-:-:S04]  /*1440*/  FFMA R8, R27, R9, R8 ;  /* 0x000000091b087223 */ /* 0x010fc80000000008 */
[----:B-----5:R-:W-:-:S04]  /*1450*/  FFMA R13, R13, R10, R8 ;  /* 0x0000000a0d0d7223 */ /* 0x020fc80000000008 */
[----:B---3--:R-:W-:Y:S01]  /*1460*/  FFMA R11, R12, R11, R13 ;  /* 0x0000000b0c0b7223 */ /* 0x008fe2000000000d */
[----:B------:R-:W-:Y:S06]  /*1470*/  BAR.SYNC.DEFER_BLOCKING 0x0 ;  /* 0x0000000000007b1d */ /* 0x000fec0000010000 */
.L_x_4:
[----:B------:R-:W-:-:S09]  /*1480*/  UISETP.NE.OR UP0, UPT, UR4, URZ, UP0 ;  /* 0x000000ff0400728c */ /* 0x000fd20008705670 */
[----:B------:R-:W-:Y:S05]  /*1490*/  BRA.U !UP0, `(.L_x_0) ;  /* 0x0000000108c47547 */ /* 0x000fea000b800000 */
.L_x_1:
[----:B------:R-:W-:-:S04]  /*14a0*/  IMAD.WIDE.U32 R26, R0, 0x4, R20 ;  /* 0x00000004001a7825 */ /* 0x000fc800078e0014 */
[----:B---3--:R-:W-:Y:S02]  /*14b0*/  IMAD.WIDE.U32 R8, R17, 0x4, R18 ;  /* 0x0000000411087825 */ /* 0x008fe400078e0012 */
[----:B------:R-:W2:Y:S04]  /*14c0*/  LDG.E R27, desc[UR8][R26.64] ;  /* 0x000000081a1b7981 */ /* 0x000ea8000c1e1900 */
[----:B------:R-:W3:Y:S01]  /*14d0*/  LDG.E R22, desc[UR8][R8.64] ;  /* 0x0000000808167981 */ /* 0x000ee2000c1e1900 */
[----:B------:R-:W-:Y:S01]  /*14e0*/  UIADD3 UR4, UPT, UPT, UR4, 0x1, URZ ;  /* 0x0000000104047890 */ /* 0x000fe2000fffe0ff */
[----:B------:R-:W-:Y:S02]  /*14f0*/  IADD3 R0, PT, PT, R0, 0x10, RZ ;  /* 0x0000001000007810 */ /* 0x000fe40007ffe0ff */
[----:B------:R-:W-:Y:S01]  /*1500*/  LEA R17, R2, R17, 0x4 ;  /* 0x0000001102117211 */ /* 0x000fe200078e20ff */
[----:B------:R-:W-:Y:S01]  /*1510*/  UISETP.NE.AND UP0, UPT, UR4, URZ, UPT ;  /* 0x000000ff0400728c */ /* 0x000fe2000bf05270 */
[----:B--2---:R-:W-:Y:S04]  /*1520*/  STS [R6], R27 ;  /* 0x0000001b06007388 */ /* 0x004fe80000000800 */
[----:B---3--:R-:W-:Y:S01]  /*1530*/  STS [R5], R22 ;  /* 0x0000001605007388 */ /* 0x008fe20000000800 */
[----:B------:R-:W-:Y:S06]  /*1540*/  BAR.SYNC.DEFER_BLOCKING 0x0 ;  /* 0x0000000000007b1d */ /* 0x000fec0000010000 */
[----:B------:R-:W-:Y:S04]  /*1550*/  LDS R10, [R4] ;  /* 0x00000000040a7984 */ /* 0x000fe80000000800 */
[----:B------:R-:W0:Y:S04]  /*1560*/  LDS.128 R12, [R3] ;  /* 0x00000000030c7984 */ /* 0x000e280000000c00 */
[----:B------:R-:W1:Y:S04]  /*1570*/  LDS R29, [R4+0x40] ;  /* 0x00004000041d7984 */ /* 0x000e680000000800 */
[----:B------:R-:W2:Y:S04]  /*1580*/  LDS R23, [R4+0x80] ;  /* 0x0000800004177984 */ /* 0x000ea80000000800 */
[----:B------:R-:W3:Y:S04]  /*1590*/  LDS R24, [R4+0xc0] ;  /* 0x0000c00004187984 */ /* 0x000ee80000000800 */
        /* <DEDUP_REMOVED lines=8> */
[----:B---3--:R-:W-:Y:S02]  /*1620*/  FFMA R13, R24, R15, R13 ;  /* 0x0000000f180d7223 */ /* 0x008fe4000000000d */
[----:B------:R-:W-:Y:S02]  /*1630*/  LDS R24, [R4+0x240] ;  /* 0x0002400004187984 */ /* 0x000fe40000000800 */
[----:B0-----:R-:W-:Y:S02]  /*1640*/  FFMA R27, R8, R25, R13 ;  /* 0x00000019081b7223 */ /* 0x001fe4000000000d */
[----:B------:R-:W-:Y:S02]  /*1650*/  LDS R25, [R4+0x200] ;  /* 0x0002000004197984 */ /* 0x000fe40000000800 */
[----:B------:R-:W-:-:S02]  /*1660*/  FFMA R22, R22, R9, R27 ;  /* 0x0000000916167223 */ /* 0x000fc4000000001b */
[----:B------:R-:W0:Y:S02]  /*1670*/  LDS.128 R12, [R3+0x20] ;  /* 0x00002000030c7984 */ /* 0x000e240000000c00 */
[----:B-1----:R-:W-:Y:S02]  /*1680*/  FFMA R9, R23, R10, R22 ;  /* 0x0000000a17097223 */ /* 0x002fe40000000016 */
[----:B------:R-:W1:Y:S02]  /*1690*/  LDS R23, [R4+0x280] ;  /* 0x0002800004177984 */ /* 0x000e640000000800 */
[----:B------:R-:W-:Y:S02]  /*16a0*/  FFMA R9, R26, R11, R9 ;  /* 0x0000000b1a097223 */ /* 0x000fe40000000009 */
[----:B------:R-:W2:Y:S02]  /*16b0*/  LDS R22, [R4+0x2c0] ;  /* 0x0002c00004167984 */ /* 0x000ea40000000800 */
[----:B0-----:R-:W-:-:S02]  /*16c0*/  FFMA R27, R12, R25, R9 ;  /* 0x000000190c1b7223 */ /* 0x001fc40000000009 */
[----:B------:R-:W-:Y:S02]  /*16d0*/  LDS R25, [R4+0x300] ;  /* 0x0003000004197984 */ /* 0x000fe40000000800 */
[----:B------:R-:W-:Y:S02]  /*16e0*/  FFMA R24, R24, R13, R27 ;  /* 0x0000000d18187223 */ /* 0x000fe4000000001b */
[----:B------:R-:W0:Y:S02]  /*16f0*/  LDS.128 R8, [R3+0x30] ;  /* 0x0000300003087984 */ /* 0x000e240000000c00 */
[----:B-1----:R-:W-:Y:S02]  /*1700*/  FFMA R23, R23, R14, R24 ;  /* 0x0000000e17177223 */ /* 0x002fe40000000018 */
[----:B------:R-:W1:Y:S02]  /*1710*/  LDS R27, [R4+0x340] ;  /* 0x00034000041b7984 */ /* 0x000e640000000800 */
[----:B--2---:R-:W-:-:S02]  /*1720*/  FFMA R15, R22, R15, R23 ;  /* 0x0000000f160f7223 */ /* 0x004fc40000000017 */
[----:B------:R-:W2:Y:S04]  /*1730*/  LDS R13, [R4+0x380] ;  /* 0x00038000040d7984 */ /* 0x000ea80000000800 */
[----:B------:R-:W3:Y:S01]  /*1740*/  LDS R12, [R4+0x3c0] ;  /* 0x0003c000040c7984 */ /* 0x000ee20000000800 */
[----:B0-----:R-:W-:-:S04]  /*1750*/  FFMA R8, R8, R25, R15 ;  /* 0x0000001908087223 */ /* 0x001fc8000000000f */
[----:B-1----:R-:W-:-:S04]  /*1760*/  FFMA R8, R27, R9, R8 ;  /* 0x000000091b087223 */ /* 0x002fc80000000008 */
[----:B--2---:R-:W-:-:S04]  /*1770*/  FFMA R13, R13, R10, R8 ;  /* 0x0000000a0d0d7223 */ /* 0x004fc80000000008 */
[----:B---3--:R-:W-:Y:S01]  /*1780*/  FFMA R11, R12, R11, R13 ;  /* 0x0000000b0c0b7223 */ /* 0x008fe2000000000d */
[----:B------:R-:W-:Y:S06]  /*1790*/  BAR.SYNC.DEFER_BLOCKING 0x0 ;  /* 0x0000000000007b1d */ /* 0x000fec0000010000 */
[----:B------:R-:W-:Y:S05]  /*17a0*/  BRA.U UP0, `(.L_x_1) ;  /* 0xfffffffd003c7547 */ /* 0x000fea000b83ffff */
.L_x_0:
[----:B------:R-:W0:Y:S01]  /*17b0*/  LDC.64 R2, c[0x0][0x390] ;  /* 0x0000e400ff027b82 */ /* 0x000e220000000a00 */
[----:B------:R-:W1:Y:S02]  /*17c0*/  LDCU UR4, c[0x3][0xc] ;  /* 0x00c00180ff0477ac */ /* 0x000e640008000800 */
[----:B-1----:R-:W-:-:S04]  /*17d0*/  IMAD R7, R16, UR4, R7 ;  /* 0x0000000410077c24 */ /* 0x002fc8000f8e0207 */
[----:B0-----:R-:W-:-:S05]  /*17e0*/  IMAD.WIDE.U32 R2, R7, 0x4, R2 ;  /* 0x0000000407027825 */ /* 0x001fca00078e0002 */
[----:B------:R-:W-:Y:S01]  /*17f0*/  STG.E desc[UR8][R2.64], R11 ;  /* 0x0000000b02007986 */ /* 0x000fe2000c101908 */
[----:B------:R-:W-:Y:S05]  /*1800*/  EXIT ;  /* 0x000000000000794d */ /* 0x000fea0003800000 */
.L_x_5:
[----:B------:R-:W-:-:S00]  /*1810*/  BRA `(.L_x_5) ;  /* 0xfffffffc00fc7947 */ /* 0x000fc0000383ffff */
[----:B------:R-:W-:-:S00]  /*1820*/  NOP ;  /* 0x0000000000007918 */ /* 0x000fc00000000000 */
        /* <DEDUP_REMOVED lines=13> */
.L_x_6:


//--------------------- .nv.shared._Z19matrix_matrix_mul_gPfS_S_ --------------------------
	.section	.nv.shared._Z19matrix_matrix_mul_gPfS_S_,"aw",@nobits
	.sectionflags	@""
	.align	4
.nv.shared._Z19matrix_matrix_mul_gPfS_S_:
	.zero		3072


//--------------------- .nv.shared.reserved.0     --------------------------
	.section	.nv.shared.reserved.0,"aw",@nobits
	.weak		__nv_reservedSMEM_offset_0_alias
	.size		__nv_reservedSMEM_offset_0_alias, 0, 64
	.other		__nv_reservedSMEM_offset_0_alias,@"STO_CUDA_RESERVED_SHARED STV_DEFAULT"
__nv_reservedSMEM_offset_0_alias:
	.zero		0
	.zero		64


//--------------------- .nv.constant0._Z19matrix_matrix_mul_gPfS_S_ --------------------------
	.section	.nv.constant0._Z19matrix_matrix_mul_gPfS_S_,"a",@progbits
	.sectionflags	@""
	.align	4
.nv.constant0._Z19matrix_matrix_mul_gPfS_S_:
	.zero		920


//--------------------- SYMBOLS --------------------------

	.type		.nv.reservedSmem.offset0,@object
	.size		.nv.reservedSmem.offset0,0x4
	.type		.nv.reservedSmem.cap,@object
	.size		.nv.reservedSmem.cap,0x4
